	.headerflags	@"EF_CUDA_TEXMODE_UNIFIED EF_CUDA_64BIT_ADDRESS EF_CUDA_SM80 EF_CUDA_VIRTUAL_SM(EF_CUDA_SM80)"
	.elftype	@"ET_EXEC"


//--------------------- .nv.info                  --------------------------
	.section	.nv.info,"",@"SHT_CUDA_INFO"
	.align	4


	//----- nvinfo : EIATTR_REGCOUNT
	.align		4
        /*0000*/ 	.byte	0x04, 0x2f
        /*0002*/ 	.short	(.L_16 - .L_15)
	.align		4
.L_15:
        /*0004*/ 	.word	index@(triton_)
        /*0008*/ 	.word	0x00000060


	//----- nvinfo : EIATTR_MIN_STACK_SIZE
	.align		4
.L_16:
        /*000c*/ 	.byte	0x04, 0x12
        /*000e*/ 	.short	(.L_18 - .L_17)
	.align		4
.L_17:
        /*0010*/ 	.word	index@(triton_)
        /*0014*/ 	.word	0x00000000


	//----- nvinfo : EIATTR_FRAME_SIZE
	.align		4
.L_18:
        /*0018*/ 	.byte	0x04, 0x11
        /*001a*/ 	.short	(.L_20 - .L_19)
	.align		4
.L_19:
        /*001c*/ 	.word	index@(triton_)
        /*0020*/ 	.word	0x00000000


	//----- nvinfo : EIATTR_MIN_STACK_SIZE
	.align		4
.L_20:
        /*0024*/ 	.byte	0x04, 0x12
        /*0026*/ 	.short	(.L_22 - .L_21)
	.align		4
.L_21:
        /*0028*/ 	.word	index@(triton_)
        /*002c*/ 	.word	0x00000000
.L_22:


//--------------------- .nv.info.triton_          --------------------------
	.section	.nv.info.triton_,"",@"SHT_CUDA_INFO"
	.sectionflags	@""
	.align	4


	//----- nvinfo : EIATTR_CUDA_API_VERSION
	.align		4
        /*0000*/ 	.byte	0x04, 0x37
        /*0002*/ 	.short	(.L_24 - .L_23)
.L_23:
        /*0004*/ 	.word	0x0000007c


	//----- nvinfo : EIATTR_SW2861232_WAR
	.align		4
.L_24:
        /*0008*/ 	.byte	0x01, 0x35
	.zero		2


	//----- nvinfo : EIATTR_PARAM_CBANK
	.align		4
        /*000c*/ 	.byte	0x04, 0x0a
        /*000e*/ 	.short	(.L_26 - .L_25)
	.align		4
.L_25:
        /*0010*/ 	.word	index@(.nv.constant0.triton_)
        /*0014*/ 	.short	0x0160
        /*0016*/ 	.short	0x005c


	//----- nvinfo : EIATTR_CBANK_PARAM_SIZE
	.align		4
.L_26:
        /*0018*/ 	.byte	0x03, 0x19
        /*001a*/ 	.short	0x005c


	//----- nvinfo : EIATTR_KPARAM_INFO
	.align		4
        /*001c*/ 	.byte	0x04, 0x17
        /*001e*/ 	.short	(.L_28 - .L_27)
.L_27:
        /*0020*/ 	.word	0x00000000
        /*0024*/ 	.short	0x000b
        /*0026*/ 	.short	0x0058
        /*0028*/ 	.byte	0x00, 0xf0, 0x11, 0x00


	//----- nvinfo : EIATTR_KPARAM_INFO
	.align		4
.L_28:
        /*002c*/ 	.byte	0x04, 0x17
        /*002e*/ 	.short	(.L_30 - .L_29)
.L_29:
        /*0030*/ 	.word	0x00000000
        /*0034*/ 	.short	0x000a
        /*0036*/ 	.short	0x0050
        /*0038*/ 	.byte	0x00, 0xf0, 0x21, 0x00


	//----- nvinfo : EIATTR_KPARAM_INFO
	.align		4
.L_30:
        /*003c*/ 	.byte	0x04, 0x17
        /*003e*/ 	.short	(.L_32 - .L_31)
.L_31:
        /*0040*/ 	.word	0x00000000
        /*0044*/ 	.short	0x0009
        /*0046*/ 	.short	0x0048
        /*0048*/ 	.byte	0x00, 0xf0, 0x21, 0x00


	//----- nvinfo : EIATTR_KPARAM_INFO
	.align		4
.L_32:
        /*004c*/ 	.byte	0x04, 0x17
        /*004e*/ 	.short	(.L_34 - .L_33)
.L_33:
        /*0050*/ 	.word	0x00000000
        /*0054*/ 	.short	0x0008
        /*0056*/ 	.short	0x0040
        /*0058*/ 	.byte	0x00, 0xf0, 0x21, 0x00


	//----- nvinfo : EIATTR_KPARAM_INFO
	.align		4
.L_34:
        /*005c*/ 	.byte	0x04, 0x17
        /*005e*/ 	.short	(.L_36 - .L_35)
.L_35:
        /*0060*/ 	.word	0x00000000
        /*0064*/ 	.short	0x0007
        /*0066*/ 	.short	0x0038
        /*0068*/ 	.byte	0x00, 0xf0, 0x21, 0x00


	//----- nvinfo : EIATTR_KPARAM_INFO
	.align		4
.L_36:
        /*006c*/ 	.byte	0x04, 0x17
        /*006e*/ 	.short	(.L_38 - .L_37)
.L_37:
        /*0070*/ 	.word	0x00000000
        /*0074*/ 	.short	0x0006
        /*0076*/ 	.short	0x0030
        /*0078*/ 	.byte	0x00, 0xf0, 0x21, 0x00


	//----- nvinfo : EIATTR_KPARAM_INFO
	.align		4
.L_38:
        /*007c*/ 	.byte	0x04, 0x17
        /*007e*/ 	.short	(.L_40 - .L_39)
.L_39:
        /*0080*/ 	.word	0x00000000
        /*0084*/ 	.short	0x0005
        /*0086*/ 	.short	0x0028
        /*0088*/ 	.byte	0x00, 0xf0, 0x21, 0x00


	//----- nvinfo : EIATTR_KPARAM_INFO
	.align		4
.L_40:
        /*008c*/ 	.byte	0x04, 0x17
        /*008e*/ 	.short	(.L_42 - .L_41)
.L_41:
        /*0090*/ 	.word	0x00000000
        /*0094*/ 	.short	0x0004
        /*0096*/ 	.short	0x0020
        /*0098*/ 	.byte	0x00, 0xf0, 0x21, 0x00


	//----- nvinfo : EIATTR_KPARAM_INFO
	.align		4
.L_42:
        /*009c*/ 	.byte	0x04, 0x17
        /*009e*/ 	.short	(.L_44 - .L_43)
.L_43:
        /*00a0*/ 	.word	0x00000000
        /*00a4*/ 	.short	0x0003
        /*00a6*/ 	.short	0x0018
        /*00a8*/ 	.byte	0x00, 0xf0, 0x21, 0x00


	//----- nvinfo : EIATTR_KPARAM_INFO
	.align		4
.L_44:
        /*00ac*/ 	.byte	0x04, 0x17
        /*00ae*/ 	.short	(.L_46 - .L_45)
.L_45:
        /*00b0*/ 	.word	0x00000000
        /*00b4*/ 	.short	0x0002
        /*00b6*/ 	.short	0x0010
        /*00b8*/ 	.byte	0x00, 0xf0, 0x21, 0x00


	//----- nvinfo : EIATTR_KPARAM_INFO
	.align		4
.L_46:
        /*00bc*/ 	.byte	0x04, 0x17
        /*00be*/ 	.short	(.L_48 - .L_47)
.L_47:
        /*00c0*/ 	.word	0x00000000
        /*00c4*/ 	.short	0x0001
        /*00c6*/ 	.short	0x0008
        /*00c8*/ 	.byte	0x00, 0xf0, 0x21, 0x00


	//----- nvinfo : EIATTR_KPARAM_INFO
	.align		4
.L_48:
        /*00cc*/ 	.byte	0x04, 0x17
        /*00ce*/ 	.short	(.L_50 - .L_49)
.L_49:
        /*00d0*/ 	.word	0x00000000
        /*00d4*/ 	.short	0x0000
        /*00d6*/ 	.short	0x0000
        /*00d8*/ 	.byte	0x00, 0xf0, 0x21, 0x00


	//----- nvinfo : EIATTR_MAXREG_COUNT
	.align		4
.L_50:
        /*00dc*/ 	.byte	0x03, 0x1b
        /*00de*/ 	.short	0x00ff


	//----- nvinfo : EIATTR_EXTERNS
	.align		4
        /*00e0*/ 	.byte	0x04, 0x0f
        /*00e2*/ 	.short	(.L_52 - .L_51)


	//   ....[0]....
	.align		4
.L_51:
        /*00e4*/ 	.word	index@(__assertfail)


	//----- nvinfo : EIATTR_SYSCALL_OFFSETS
	.align		4
.L_52:
        /*00e8*/ 	.byte	0x04, 0x46
        /*00ea*/ 	.short	(.L_54 - .L_53)


	//   ....[0]....
.L_53:
        /*00ec*/ 	.word	0x00000460


	//   ....[1]....
        /*00f0*/ 	.word	0x00000720


	//   ....[2]....
        /*00f4*/ 	.word	0x00000a20


	//   ....[3]....
        /*00f8*/ 	.word	0x00000ce0


	//   ....[4]....
        /*00fc*/ 	.word	0x00000fa0


	//----- nvinfo : EIATTR_EXIT_INSTR_OFFSETS
	.align		4
.L_54:
        /*0100*/ 	.byte	0x04, 0x1c
        /*0102*/ 	.short	(.L_56 - .L_55)


	//   ....[0]....
.L_55:
        /*0104*/ 	.word	0x000012a0


	//----- nvinfo : EIATTR_MAX_THREADS
	.align		4
.L_56:
        /*0108*/ 	.byte	0x04, 0x05
        /*010a*/ 	.short	(.L_58 - .L_57)
.L_57:
        /*010c*/ 	.word	0x00000080
        /*0110*/ 	.word	0x00000001
        /*0114*/ 	.word	0x00000001


	//----- nvinfo : EIATTR_CRS_STACK_SIZE
	.align		4
.L_58:
        /*0118*/ 	.byte	0x04, 0x1e
        /*011a*/ 	.short	(.L_60 - .L_59)
.L_59:
        /*011c*/ 	.word	0x00000000
.L_60:


//--------------------- .nv.callgraph             --------------------------
	.section	.nv.callgraph,"",@"SHT_CUDA_CALLGRAPH"
	.align	4
	.sectionentsize	8
	.align		4
        /*0000*/ 	.word	0x00000000
	.align		4
        /*0004*/ 	.word	0xffffffff
	.align		4
        /*0008*/ 	.word	index@(triton_)
	.align		4
        /*000c*/ 	.word	index@(__assertfail)
	.align		4
        /*0010*/ 	.word	0x00000000
	.align		4
        /*0014*/ 	.word	0xfffffffe
	.align		4
        /*0018*/ 	.word	0x00000000
	.align		4
        /*001c*/ 	.word	0xfffffffd
	.align		4
        /*0020*/ 	.word	0x00000000
	.align		4
        /*0024*/ 	.word	0xfffffffc


//--------------------- .nv.rel.action            --------------------------
	.section	.nv.rel.action,"",@"SHT_CUDA_RELOCINFO"
	.align	8
	.sectionentsize	8
        /*0000*/ 	.byte	0x73, 0x00, 0x00, 0x00, 0x00, 0x00, 0x00, 0x00, 0x00, 0x00, 0x00, 0x11, 0x25, 0x00, 0x05, 0x36


//--------------------- .nv.constant4             --------------------------
	.section	.nv.constant4,"a",@progbits
	.align	8
	.align		8
.nv.constant4:
        /*0000*/ 	.dword	__assertfail
	.align		8
        /*0008*/ 	.dword	assertFunc_4
	.align		8
        /*0010*/ 	.dword	assertFile_4
	.align		8
        /*0018*/ 	.dword	assertMessage_4
	.align		8
        /*0020*/ 	.dword	assertFunc_3
	.align		8
        /*0028*/ 	.dword	assertFile_3
	.align		8
        /*0030*/ 	.dword	assertMessage_3
	.align		8
        /*0038*/ 	.dword	assertFunc_2
	.align		8
        /*0040*/ 	.dword	assertFile_2
	.align		8
        /*0048*/ 	.dword	assertMessage_2
	.align		8
        /*0050*/ 	.dword	assertFunc_1
	.align		8
        /*0058*/ 	.dword	assertFile_1
	.align		8
        /*0060*/ 	.dword	assertMessage_1
	.align		8
        /*0068*/ 	.dword	assertFunc_0
	.align		8
        /*0070*/ 	.dword	assertFile_0
	.align		8
        /*0078*/ 	.dword	assertMessage_0


//--------------------- .nv.constant0.triton_     --------------------------
	.section	.nv.constant0.triton_,"a",@progbits
	.sectionflags	@""
	.align	4
.nv.constant0.triton_:
	.zero		444


//--------------------- .text.triton_             --------------------------
	.section	.text.triton_,"ax",@progbits
	.sectioninfo	@"SHI_REGISTERS=96"
	.align	128
        .global         triton_
        .type           triton_,@function
        .size           triton_,(.L_x_11 - triton_)
        .other          triton_,@"STO_CUDA_ENTRY STV_DEFAULT"
triton_:
.text.triton_:
[----:B------:R-:W-:Y:S02]  /*0000*/  IMAD.MOV.U32 R1, RZ, RZ, c[0x0][0x28] ;  /* 0x00000a00ff017624 */ /* 0x000fe400078e00ff */
[----:B------:R-:W0:Y:S01]  /*0010*/  S2R R0, SR_TID.X ;  /* 0x0000000000007919 */ /* 0x000e220000002100 */
[----:B------:R-:W-:Y:S01]  /*0020*/  IMAD.MOV.U32 R93, RZ, RZ, 0x8 ;  /* 0x00000008ff5d7424 */ /* 0x000fe200078e00ff */
[----:B------:R-:W-:Y:S02]  /*0030*/  ULDC.64 UR36, c[0x0][0x118] ;  /* 0x0000460000247ab9 */ /* 0x000fe40000000a00 */
[----:B------:R-:W1:Y:S01]  /*0040*/  S2R R85, SR_CTAID.X ;  /* 0x0000000000557919 */ /* 0x000e620000002500 */
[----:B0-----:R-:W-:-:S05]  /*0050*/  IMAD.SHL.U32 R0, R0, 0x4, RZ ;  /* 0x0000000400007824 */ /* 0x001fca00078e00ff */
[----:B------:R-:W-:-:S05]  /*0060*/  LOP3.LUT R0, R0, 0x1fc, RZ, 0xc0, !PT ;  /* 0x000001fc00007812 */ /* 0x000fca00078ec0ff */
[----:B-1----:R-:W-:-:S05]  /*0070*/  IMAD R85, R85, 0x400, R0 ;  /* 0x0000040055557824 */ /* 0x002fca00078e0200 */
[----:B------:R-:W-:Y:S02]  /*0080*/  IADD3 R76, R85, 0x200, RZ ;  /* 0x00000200554c7810 */ /* 0x000fe40007ffe0ff */
[----:B------:R-:W-:-:S04]  /*0090*/  SHF.R.S32.HI R0, RZ, 0x1f, R85 ;  /* 0x0000001fff007819 */ /* 0x000fc80000011455 */
[C---:B------:R-:W-:Y:S02]  /*00a0*/  LEA.HI R6, R0.reuse, R76, RZ, 0xe ;  /* 0x0000004c00067211 */ /* 0x040fe400078f70ff */
[----:B------:R-:W-:Y:S02]  /*00b0*/  LEA.HI R0, R0, R85, RZ, 0xe ;  /* 0x0000005500007211 */ /* 0x000fe400078f70ff */
[----:B------:R-:W-:Y:S02]  /*00c0*/  SHF.R.S32.HI R92, RZ, 0xe, R6 ;  /* 0x0000000eff5c7819 */ /* 0x000fe40000011406 */
[----:B------:R-:W-:-:S03]  /*00d0*/  SHF.R.S32.HI R86, RZ, 0xe, R0 ;  /* 0x0000000eff567819 */ /* 0x000fc60000011400 */
[----:B------:R-:W-:-:S04]  /*00e0*/  IMAD.WIDE R4, R92, R93, c[0x0][0x160] ;  /* 0x000058005c047625 */ /* 0x000fc800078e025d */
[CC--:B------:R-:W-:Y:S02]  /*00f0*/  IMAD.WIDE R2, R86.reuse, R93.reuse, c[0x0][0x160] ;  /* 0x0000580056027625 */ /* 0x0c0fe400078e025d */
[----:B------:R-:W2:Y:S04]  /*0100*/  LDG.E.EL.64 R4, [R4.64] ;  /* 0x0000002404047981 */ /* 0x000ea8000c2e1b00 */
[----:B------:R-:W3:Y:S01]  /*0110*/  LDG.E.EL.64 R2, [R2.64] ;  /* 0x0000002402027981 */ /* 0x000ee2000c2e1b00 */
[----:B------:R-:W-:-:S04]  /*0120*/  IMAD.WIDE R30, R86, R93, c[0x0][0x170] ;  /* 0x00005c00561e7625 */ /* 0x000fc800078e025d */
[CC--:B------:R-:W-:Y:S02]  /*0130*/  IMAD.WIDE R28, R86.reuse, R93.reuse, c[0x0][0x180] ;  /* 0x00006000561c7625 */ /* 0x0c0fe400078e025d */
[----:B------:R-:W5:Y:S02]  /*0140*/  LDG.E.EL.64 R30, [R30.64] ;  /* 0x000000241e1e7981 */ /* 0x000f64000c2e1b00 */
[CC--:B------:R-:W-:Y:S02]  /*0150*/  IMAD.WIDE R24, R86.reuse, R93.reuse, c[0x0][0x190] ;  /* 0x0000640056187625 */ /* 0x0c0fe400078e025d */
[----:B------:R-:W5:Y:S02]  /*0160*/  LDG.E.EL.64 R28, [R28.64] ;  /* 0x000000241c1c7981 */ /* 0x000f64000c2e1b00 */
[-C--:B------:R-:W-:Y:S02]  /*0170*/  IMAD.WIDE R86, R86, R93.reuse, c[0x0][0x1a0] ;  /* 0x0000680056567625 */ /* 0x080fe400078e025d */
[----:B------:R-:W5:Y:S02]  /*0180*/  LDG.E.EL.64 R24, [R24.64] ;  /* 0x0000002418187981 */ /* 0x000f64000c2e1b00 */
[----:B------:R-:W-:-:S02]  /*0190*/  IMAD.WIDE R38, R92, R93, c[0x0][0x170] ;  /* 0x00005c005c267625 */ /* 0x000fc400078e025d */
[----:B------:R-:W5:Y:S02]  /*01a0*/  LDG.E.EL.64 R86, [R86.64] ;  /* 0x0000002456567981 */ /* 0x000f64000c2e1b00 */
[CC--:B------:R-:W-:Y:S02]  /*01b0*/  IMAD.WIDE R36, R92.reuse, R93.reuse, c[0x0][0x180] ;  /* 0x000060005c247625 */ /* 0x0c0fe400078e025d */
[----:B------:R-:W5:Y:S02]  /*01c0*/  LDG.E.EL.64 R38, [R38.64] ;  /* 0x0000002426267981 */ /* 0x000f64000c2e1b00 */
[CC--:B------:R-:W-:Y:S02]  /*01d0*/  IMAD.WIDE R26, R92.reuse, R93.reuse, c[0x0][0x190] ;  /* 0x000064005c1a7625 */ /* 0x0c0fe400078e025d */
[----:B------:R-:W5:Y:S02]  /*01e0*/  LDG.E.EL.64 R36, [R36.64] ;  /* 0x0000002424247981 */ /* 0x000f64000c2e1b00 */
[----:B------:R-:W-:-:S02]  /*01f0*/  IMAD.WIDE R92, R92, R93, c[0x0][0x1a0] ;  /* 0x000068005c5c7625 */ /* 0x000fc400078e025d */
[----:B------:R-:W5:Y:S04]  /*0200*/  LDG.E.EL.64 R26, [R26.64] ;  /* 0x000000241a1a7981 */ /* 0x000f68000c2e1b00 */
[----:B------:R-:W5:Y:S01]  /*0210*/  LDG.E.EL.64 R92, [R92.64] ;  /* 0x000000245c5c7981 */ /* 0x000f62000c2e1b00 */
[----:B------:R-:W-:Y:S01]  /*0220*/  LOP3.LUT R22, R0, 0xffffc000, RZ, 0xc0, !PT ;  /* 0xffffc00000167812 */ /* 0x000fe200078ec0ff */
[----:B------:R-:W-:Y:S04]  /*0230*/  BSSY B6, `(.L_x_0) ;  /* 0x0000024000067945 */ /* 0x000fe80003800000 */
[----:B------:R-:W-:Y:S01]  /*0240*/  IMAD.IADD R22, R85, 0x1, -R22 ;  /* 0x0000000155167824 */ /* 0x000fe200078e0a16 */
[----:B--2---:R-:W-:-:S02]  /*0250*/  SHF.R.U32.HI R17, RZ, 0x14, R5 ;  /* 0x00000014ff117819 */ /* 0x004fc40000011605 */
[----:B---3--:R-:W-:Y:S02]  /*0260*/  SHF.R.U32.HI R7, RZ, 0x14, R3 ;  /* 0x00000014ff077819 */ /* 0x008fe40000011603 */
[----:B------:R-:W-:Y:S02]  /*0270*/  LOP3.LUT R17, R17, 0x800, RZ, 0xc0, !PT ;  /* 0x0000080011117812 */ /* 0x000fe400078ec0ff */
[----:B------:R-:W-:Y:S02]  /*0280*/  LOP3.LUT R7, R7, 0x800, RZ, 0xc0, !PT ;  /* 0x0000080007077812 */ /* 0x000fe400078ec0ff */
[----:B------:R-:W-:Y:S02]  /*0290*/  IADD3 R17, P0, R4, R17, RZ ;  /* 0x0000001104117210 */ /* 0x000fe40007f1e0ff */
[----:B------:R-:W-:-:S03]  /*02a0*/  IADD3 R16, P1, R2, R7, RZ ;  /* 0x0000000702107210 */ /* 0x000fc60007f3e0ff */
[----:B------:R-:W-:Y:S01]  /*02b0*/  IMAD.X R2, RZ, RZ, R5, P0 ;  /* 0x000000ffff027224 */ /* 0x000fe200000e0605 */
[----:B------:R-:W-:Y:S01]  /*02c0*/  LOP3.LUT R4, R17, R16, RZ, 0xfc, !PT ;  /* 0x0000001011047212 */ /* 0x000fe200078efcff */
[----:B------:R-:W-:-:S03]  /*02d0*/  IMAD.X R19, RZ, RZ, R3, P1 ;  /* 0x000000ffff137224 */ /* 0x000fc600008e0603 */
[----:B------:R-:W-:Y:S02]  /*02e0*/  ISETP.GE.U32.AND P0, PT, R4, 0x800, PT ;  /* 0x000008000400780c */ /* 0x000fe40003f06070 */
[----:B------:R-:W-:-:S04]  /*02f0*/  LOP3.LUT R3, R2, R19, RZ, 0xfc, !PT ;  /* 0x0000001302037212 */ /* 0x000fc800078efcff */
[----:B------:R-:W-:Y:S02]  /*0300*/  ISETP.GE.U32.AND.EX P0, PT, R3, RZ, PT, P0 ;  /* 0x000000ff0300720c */ /* 0x000fe40003f06100 */
[----:B------:R-:W-:-:S05]  /*0310*/  LOP3.LUT R3, R6, 0xffffc000, RZ, 0xc0, !PT ;  /* 0xffffc00006037812 */ /* 0x000fca00078ec0ff */
[----:B------:R-:W-:-:S06]  /*0320*/  IMAD.IADD R76, R76, 0x1, -R3 ;  /* 0x000000014c4c7824 */ /* 0x000fcc00078e0a03 */
[----:B------:R-:W-:Y:S05]  /*0330*/  @!P0 BRA `(.L_x_1) ;  /* 0x0000013000008947 */ /* 0x000fea0003800000 */
[----:B------:R-:W-:Y:S01]  /*0340*/  MOV R0, 0x0 ;  /* 0x0000000000007802 */ /* 0x000fe20000000f00 */
[----:B------:R-:W-:Y:S02]  /*0350*/  IMAD.MOV.U32 R4, RZ, RZ, c[0x4][0x78] ;  /* 0x01001e00ff047624 */ /* 0x000fe400078e00ff */
[----:B------:R-:W-:Y:S01]  /*0360*/  IMAD.MOV.U32 R5, RZ, RZ, c[0x4][0x7c] ;  /* 0x01001f00ff057624 */ /* 0x000fe200078e00ff */
[----:B------:R0:W1:Y:S01]  /*0370*/  LDC.64 R14, c[0x4][R0] ;  /* 0x01000000000e7b82 */ /* 0x0000620000000a00 */
[----:B------:R-:W-:Y:S02]  /*0380*/  IMAD.MOV.U32 R6, RZ, RZ, c[0x4][0x70] ;  /* 0x01001c00ff067624 */ /* 0x000fe400078e00ff */
[----:B------:R-:W-:Y:S02]  /*0390*/  IMAD.MOV.U32 R7, RZ, RZ, c[0x4][0x74] ;  /* 0x01001d00ff077624 */ /* 0x000fe400078e00ff */
[----:B------:R-:W-:Y:S02]  /*03a0*/  IMAD.MOV.U32 R8, RZ, RZ, 0x34b ;  /* 0x0000034bff087424 */ /* 0x000fe400078e00ff */
[----:B------:R-:W-:-:S02]  /*03b0*/  IMAD.MOV.U32 R10, RZ, RZ, c[0x4][0x68] ;  /* 0x01001a00ff0a7624 */ /* 0x000fc400078e00ff */
[----:B------:R-:W-:Y:S02]  /*03c0*/  IMAD.MOV.U32 R11, RZ, RZ, c[0x4][0x6c] ;  /* 0x01001b00ff0b7624 */ /* 0x000fe400078e00ff */
[----:B------:R-:W-:Y:S02]  /*03d0*/  IMAD.MOV.U32 R12, RZ, RZ, 0x1 ;  /* 0x00000001ff0c7424 */ /* 0x000fe400078e00ff */
[----:B------:R-:W-:Y:S02]  /*03e0*/  IMAD.MOV.U32 R13, RZ, RZ, RZ ;  /* 0x000000ffff0d7224 */ /* 0x000fe400078e00ff */
[----:B0-----:R-:W-:-:S05]  /*03f0*/  LEPC R20 ;  /* 0x000000000014734e */ /* 0x001fca0000000000 */
[----:B------:R-:W-:Y:S02]  /*0400*/  MOV R3, 0x470 ;  /* 0x0000047000037802 */ /* 0x000fe40000000f00 */
[----:B------:R-:W-:Y:S02]  /*0410*/  MOV R0, 0x3f0 ;  /* 0x000003f000007802 */ /* 0x000fe40000000f00 */
[----:B------:R-:W-:Y:S02]  /*0420*/  MOV R9, 0x0 ;  /* 0x0000000000097802 */ /* 0x000fe40000000f00 */
[----:B------:R-:W-:-:S02]  /*0430*/  MOV R18, 0x0 ;  /* 0x0000000000127802 */ /* 0x000fc40000000f00 */
[----:B------:R-:W-:-:S04]  /*0440*/  IADD3 R20, P0, P1, -R0, R3, R20 ;  /* 0x0000000300147210 */ /* 0x000fc8000791e114 */
[----:B------:R-:W-:-:S04]  /*0450*/  IADD3.X R21, ~R18, R9, R21, P0, P1 ;  /* 0x0000000912157210 */ /* 0x000fc800007e2515 */
[----:B-1---5:R-:W-:Y:S05]  /*0460*/  CALL.ABS.NOINC R14 ;  /* 0x000000000e007343 */ /* 0x022fea0003c00000 */
.L_x_1:
[----:B------:R-:W-:Y:S05]  /*0470*/  BSYNC B6 ;  /* 0x0000000000067941 */ /* 0x000fea0003800000 */
.L_x_0:
[C---:B------:R-:W-:Y:S02]  /*0480*/  LEA R68, P0, R16.reuse, c[0x0][0x168], 0x10 ;  /* 0x00005a0010447a11 */ /* 0x040fe400078080ff */
[C---:B------:R-:W-:Y:S02]  /*0490*/  LEA R60, P1, R17.reuse, c[0x0][0x168], 0x10 ;  /* 0x00005a00113c7a11 */ /* 0x040fe400078280ff */
[----:B------:R-:W-:Y:S02]  /*04a0*/  LEA.HI.X R69, R16, c[0x0][0x16c], R19, 0x10, P0 ;  /* 0x00005b0010457a11 */ /* 0x000fe400000f8413 */
[----:B------:R-:W-:-:S03]  /*04b0*/  LEA.HI.X R61, R17, c[0x0][0x16c], R2, 0x10, P1 ;  /* 0x00005b00113d7a11 */ /* 0x000fc600008f8402 */
[----:B------:R-:W-:-:S04]  /*04c0*/  IMAD.WIDE R68, R22, 0x4, R68 ;  /* 0x0000000416447825 */ /* 0x000fc800078e0244 */
[----:B------:R-:W-:Y:S02]  /*04d0*/  IMAD.WIDE R60, R76, 0x4, R60 ;  /* 0x000000044c3c7825 */ /* 0x000fe400078e023c */
[----:B------:R-:W5:Y:S04]  /*04e0*/  LDG.E.128 R68, [R68.64] ;  /* 0x0000002444447981 */ /* 0x000f68000c1e1d00 */
[----:B------:R-:W5:Y:S02]  /*04f0*/  LDG.E.128 R60, [R60.64] ;  /* 0x000000243c3c7981 */ /* 0x000f64000c1e1d00 */
[----:B-----5:R-:W-:Y:S01]  /*0500*/  SHF.R.U32.HI R17, RZ, 0x14, R39 ;  /* 0x00000014ff117819 */ /* 0x020fe20000011627 */
[----:B------:R-:W-:Y:S01]  /*0510*/  BSSY B6, `(.L_x_2) ;  /* 0x0000022000067945 */ /* 0x000fe20003800000 */
[----:B------:R-:W-:-:S02]  /*0520*/  SHF.R.U32.HI R3, RZ, 0x14, R31 ;  /* 0x00000014ff037819 */ /* 0x000fc4000001161f */
[----:B------:R-:W-:Y:S02]  /*0530*/  LOP3.LUT R17, R17, 0x800, RZ, 0xc0, !PT ;  /* 0x0000080011117812 */ /* 0x000fe400078ec0ff */
[----:B------:R-:W-:Y:S02]  /*0540*/  LOP3.LUT R3, R3, 0x800, RZ, 0xc0, !PT ;  /* 0x0000080003037812 */ /* 0x000fe400078ec0ff */
[----:B------:R-:W-:Y:S02]  /*0550*/  IADD3 R17, P0, R38, R17, RZ ;  /* 0x0000001126117210 */ /* 0x000fe40007f1e0ff */
[----:B------:R-:W-:Y:S02]  /*0560*/  IADD3 R18, P1, R30, R3, RZ ;  /* 0x000000031e127210 */ /* 0x000fe40007f3e0ff */
[----:B------:R-:W-:Y:S01]  /*0570*/  SHF.R.S32.HI R23, RZ, 0x1f, R76 ;  /* 0x0000001fff177819 */ /* 0x000fe2000001144c */
[----:B------:R-:W-:Y:S01]  /*0580*/  IMAD.X R16, RZ, RZ, R39, P0 ;  /* 0x000000ffff107224 */ /* 0x000fe200000e0627 */
[----:B------:R-:W-:Y:S01]  /*0590*/  LOP3.LUT R0, R17, R18, RZ, 0xfc, !PT ;  /* 0x0000001211007212 */ /* 0x000fe200078efcff */
[----:B------:R-:W-:Y:S01]  /*05a0*/  IMAD.X R19, RZ, RZ, R31, P1 ;  /* 0x000000ffff137224 */ /* 0x000fe200008e061f */
[----:B------:R-:W-:-:S02]  /*05b0*/  SHF.R.S32.HI R31, RZ, 0x1f, R22 ;  /* 0x0000001fff1f7819 */ /* 0x000fc40000011416 */
[----:B------:R-:W-:Y:S02]  /*05c0*/  ISETP.GE.U32.AND P0, PT, R0, 0x800, PT ;  /* 0x000008000000780c */ /* 0x000fe40003f06070 */
[----:B------:R-:W-:-:S04]  /*05d0*/  LOP3.LUT R0, R16, R19, RZ, 0xfc, !PT ;  /* 0x0000001310007212 */ /* 0x000fc800078efcff */
[----:B------:R-:W-:-:S13]  /*05e0*/  ISETP.GE.U32.AND.EX P0, PT, R0, RZ, PT, P0 ;  /* 0x000000ff0000720c */ /* 0x000fda0003f06100 */
        /* <DEDUP_REMOVED lines=19> */
[----:B-1----:R-:W-:Y:S05]  /*0720*/  CALL.ABS.NOINC R2 ;  /* 0x0000000002007343 */ /* 0x002fea0003c00000 */
.L_x_3:
[----:B------:R-:W-:Y:S05]  /*0730*/  BSYNC B6 ;  /* 0x0000000000067941 */ /* 0x000fea0003800000 */
.L_x_2:
[C---:B------:R-:W-:Y:S01]  /*0740*/  SHF.L.U64.HI R2, R22.reuse, 0x2, R31 ;  /* 0x0000000216027819 */ /* 0x040fe2000001021f */
[----:B------:R-:W-:Y:S01]  /*0750*/  IMAD.SHL.U32 R22, R22, 0x4, RZ ;  /* 0x0000000416167824 */ /* 0x000fe200078e00ff */
[C---:B------:R-:W-:Y:S01]  /*0760*/  SHF.L.U64.HI R23, R76.reuse, 0x2, R23 ;  /* 0x000000024c177819 */ /* 0x040fe20000010217 */
[----:B------:R-:W-:Y:S01]  /*0770*/  IMAD.SHL.U32 R76, R76, 0x4, RZ ;  /* 0x000000044c4c7824 */ /* 0x000fe200078e00ff */
[C---:B------:R-:W-:Y:S02]  /*0780*/  LEA R53, P0, R18.reuse, c[0x0][0x178], 0x10 ;  /* 0x00005e0012357a11 */ /* 0x040fe400078080ff */
[C---:B------:R-:W-:Y:S02]  /*0790*/  LEA R45, P1, R17.reuse, c[0x0][0x178], 0x10 ;  /* 0x00005e00112d7a11 */ /* 0x040fe400078280ff */
[----:B------:R-:W-:Y:S02]  /*07a0*/  LEA.HI.X R19, R18, c[0x0][0x17c], R19, 0x10, P0 ;  /* 0x00005f0012137a11 */ /* 0x000fe400000f8413 */
[----:B------:R-:W-:-:S02]  /*07b0*/  LEA.HI.X R16, R17, c[0x0][0x17c], R16, 0x10, P1 ;  /* 0x00005f0011107a11 */ /* 0x000fc400008f8410 */
[----:B------:R-:W-:Y:S02]  /*07c0*/  IADD3 R52, P0, R22, R53, RZ ;  /* 0x0000003516347210 */ /* 0x000fe40007f1e0ff */
[----:B------:R-:W-:-:S03]  /*07d0*/  IADD3 R44, P1, R76, R45, RZ ;  /* 0x0000002d4c2c7210 */ /* 0x000fc60007f3e0ff */
[----:B------:R-:W-:Y:S02]  /*07e0*/  IMAD.X R53, R2, 0x1, R19, P0 ;  /* 0x0000000102357824 */ /* 0x000fe400000e0613 */
[----:B------:R-:W-:-:S04]  /*07f0*/  IMAD.X R45, R23, 0x1, R16, P1 ;  /* 0x00000001172d7824 */ /* 0x000fc800008e0610 */
[----:B------:R-:W5:Y:S04]  /*0800*/  LDG.E.128 R52, [R52.64] ;  /* 0x0000002434347981 */ /* 0x000f68000c1e1d00 */
[----:B------:R-:W5:Y:S01]  /*0810*/  LDG.E.128 R44, [R44.64] ;  /* 0x000000242c2c7981 */ /* 0x000f62000c1e1d00 */
[----:B------:R-:W-:Y:S01]  /*0820*/  SHF.R.U32.HI R17, RZ, 0x14, R37 ;  /* 0x00000014ff117819 */ /* 0x000fe20000011625 */
[----:B------:R-:W-:Y:S01]  /*0830*/  BSSY B6, `(.L_x_4) ;  /* 0x0000020000067945 */ /* 0x000fe20003800000 */
[----:B------:R-:W-:Y:S02]  /*0840*/  SHF.R.U32.HI R3, RZ, 0x14, R29 ;  /* 0x00000014ff037819 */ /* 0x000fe4000001161d */
[----:B------:R-:W-:Y:S02]  /*0850*/  LOP3.LUT R17, R17, 0x800, RZ, 0xc0, !PT ;  /* 0x0000080011117812 */ /* 0x000fe400078ec0ff */
[----:B------:R-:W-:-:S02]  /*0860*/  LOP3.LUT R3, R3, 0x800, RZ, 0xc0, !PT ;  /* 0x0000080003037812 */ /* 0x000fc400078ec0ff */
[----:B------:R-:W-:Y:S02]  /*0870*/  IADD3 R17, P0, R36, R17, RZ ;  /* 0x0000001124117210 */ /* 0x000fe40007f1e0ff */
[----:B------:R-:W-:-:S03]  /*0880*/  IADD3 R18, P1, R28, R3, RZ ;  /* 0x000000031c127210 */ /* 0x000fc60007f3e0ff */
[----:B------:R-:W-:Y:S01]  /*0890*/  IMAD.X R16, RZ, RZ, R37, P0 ;  /* 0x000000ffff107224 */ /* 0x000fe200000e0625 */
[----:B------:R-:W-:Y:S01]  /*08a0*/  LOP3.LUT R0, R17, R18, RZ, 0xfc, !PT ;  /* 0x0000001211007212 */ /* 0x000fe200078efcff */
[----:B------:R-:W-:-:S03]  /*08b0*/  IMAD.X R19, RZ, RZ, R29, P1 ;  /* 0x000000ffff137224 */ /* 0x000fc600008e061d */
        /* <DEDUP_REMOVED lines=23> */
.L_x_5:
[----:B------:R-:W-:Y:S05]  /*0a30*/  BSYNC B6 ;  /* 0x0000000000067941 */ /* 0x000fea0003800000 */
.L_x_4:
[C---:B------:R-:W-:Y:S02]  /*0a40*/  LEA R37, P0, R18.reuse, c[0x0][0x188], 0x10 ;  /* 0x0000620012257a11 */ /* 0x040fe400078080ff */
[C---:B------:R-:W-:Y:S02]  /*0a50*/  LEA R29, P1, R17.reuse, c[0x0][0x188], 0x10 ;  /* 0x00006200111d7a11 */ /* 0x040fe400078280ff */
[----:B------:R-:W-:Y:S02]  /*0a60*/  LEA.HI.X R19, R18, c[0x0][0x18c], R19, 0x10, P0 ;  /* 0x0000630012137a11 */ /* 0x000fe400000f8413 */
[----:B------:R-:W-:Y:S02]  /*0a70*/  LEA.HI.X R16, R17, c[0x0][0x18c], R16, 0x10, P1 ;  /* 0x0000630011107a11 */ /* 0x000fe400008f8410 */
        /* <DEDUP_REMOVED lines=39> */
.L_x_7:
[----:B------:R-:W-:Y:S05]  /*0cf0*/  BSYNC B6 ;  /* 0x0000000000067941 */ /* 0x000fea0003800000 */
.L_x_6:
        /* <DEDUP_REMOVED lines=43> */
.L_x_9:
[----:B------:R-:W-:Y:S05]  /*0fb0*/  BSYNC B6 ;  /* 0x0000000000067941 */ /* 0x000fea0003800000 */
.L_x_8:
[C---:B------:R-:W-:Y:S02]  /*0fc0*/  LEA R9, P1, R79.reuse, c[0x0][0x1a8], 0x10 ;  /* 0x00006a004f097a11 */ /* 0x040fe400078280ff */
[C---:B------:R-:W-:Y:S02]  /*0fd0*/  LEA R5, P0, R78.reuse, c[0x0][0x1a8], 0x10 ;  /* 0x00006a004e057a11 */ /* 0x040fe400078080ff */
[----:B------:R-:W-:Y:S02]  /*0fe0*/  LEA.HI.X R79, R79, c[0x0][0x1ac], R84, 0x10, P1 ;  /* 0x00006b004f4f7a11 */ /* 0x000fe400008f8454 */
[----:B------:R-:W-:Y:S02]  /*0ff0*/  IADD3 R8, P1, R9, R22, RZ ;  /* 0x0000001609087210 */ /* 0x000fe40007f3e0ff */
[----:B------:R-:W-:Y:S02]  /*1000*/  LEA.HI.X R78, R78, c[0x0][0x1ac], R77, 0x10, P0 ;  /* 0x00006b004e4e7a11 */ /* 0x000fe400000f844d */
[----:B------:R-:W-:Y:S01]  /*1010*/  IADD3 R4, P0, R5, R76, RZ ;  /* 0x0000004c05047210 */ /* 0x000fe20007f1e0ff */
[----:B------:R-:W-:-:S04]  /*1020*/  IMAD.X R9, R79, 0x1, R2, P1 ;  /* 0x000000014f097824 */ /* 0x000fc800008e0602 */
[----:B------:R-:W-:Y:S02]  /*1030*/  IMAD.X R5, R78, 0x1, R23, P0 ;  /* 0x000000014e057824 */ /* 0x000fe400000e0617 */
[----:B------:R-:W2:Y:S04]  /*1040*/  LDG.E.128 R8, [R8.64] ;  /* 0x0000002408087981 */ /* 0x000ea8000c1e1d00 */
[----:B------:R-:W3:Y:S01]  /*1050*/  LDG.E.128 R4, [R4.64] ;  /* 0x0000002404047981 */ /* 0x000ee2000c1e1d00 */
[----:B-----5:R-:W-:Y:S02]  /*1060*/  FADD R14, R69, R53 ;  /* 0x00000035450e7221 */ /* 0x020fe40000000000 */
[----:B------:R-:W-:Y:S02]  /*1070*/  FADD R3, R62, R46 ;  /* 0x0000002e3e037221 */ /* 0x000fe40000000000 */
[----:B------:R-:W-:-:S02]  /*1080*/  FADD R2, R61, R45 ;  /* 0x0000002d3d027221 */ /* 0x000fc40000000000 */
[----:B------:R-:W-:Y:S02]  /*1090*/  FADD R14, R37, R14 ;  /* 0x0000000e250e7221 */ /* 0x000fe40000000000 */
[----:B------:R-:W-:Y:S02]  /*10a0*/  FADD R0, R63, R47 ;  /* 0x0000002f3f007221 */ /* 0x000fe40000000000 */
[----:B------:R-:W-:Y:S02]  /*10b0*/  FADD R13, R60, R44 ;  /* 0x0000002c3c0d7221 */ /* 0x000fe40000000000 */
[----:B------:R-:W-:Y:S02]  /*10c0*/  FADD R12, R71, R55 ;  /* 0x00000037470c7221 */ /* 0x000fe40000000000 */
        /* <DEDUP_REMOVED lines=17> */
[----:B--2---:R-:W-:Y:S02]  /*11e0*/  FADD R9, R14, R9 ;  /* 0x000000090e097221 */ /* 0x004fe40000000000 */
[----:B------:R-:W-:Y:S02]  /*11f0*/  IMAD.MOV.U32 R14, RZ, RZ, 0x4 ;  /* 0x00000004ff0e7424 */ /* 0x000fe400078e00ff */
[----:B---3--:R-:W-:-:S02]  /*1200*/  FADD R5, R2, R5 ;  /* 0x0000000502057221 */ /* 0x008fc40000000000 */
[----:B------:R-:W-:Y:S02]  /*1210*/  FADD R6, R3, R6 ;  /* 0x0000000603067221 */ /* 0x000fe40000000000 */
[----:B------:R-:W-:Y:S02]  /*1220*/  FADD R8, R21, R8 ;  /* 0x0000000815087221 */ /* 0x000fe40000000000 */
[----:B------:R-:W-:Y:S02]  /*1230*/  FADD R10, R15, R10 ;  /* 0x0000000a0f0a7221 */ /* 0x000fe40000000000 */
[----:B------:R-:W-:Y:S02]  /*1240*/  FADD R11, R12, R11 ;  /* 0x0000000b0c0b7221 */ /* 0x000fe40000000000 */
[----:B------:R-:W-:Y:S02]  /*1250*/  FADD R4, R13, R4 ;  /* 0x000000040d047221 */ /* 0x000fe40000000000 */
[----:B------:R-:W-:-:S04]  /*1260*/  IMAD.WIDE R2, R85, R14, c[0x0][0x1b0] ;  /* 0x00006c0055027625 */ /* 0x000fc800078e020e */
[----:B------:R-:W-:Y:S01]  /*1270*/  FADD R7, R0, R7 ;  /* 0x0000000700077221 */ /* 0x000fe20000000000 */
[----:B------:R-:W-:Y:S04]  /*1280*/  STG.E.128 [R2.64], R8 ;  /* 0x0000000802007986 */ /* 0x000fe8000c101d24 */
[----:B------:R-:W-:Y:S01]  /*1290*/  STG.E.128 [R2.64+0x800], R4 ;  /* 0x0008000402007986 */ /* 0x000fe2000c101d24 */
[----:B------:R-:W-:Y:S05]  /*12a0*/  EXIT ;  /* 0x000000000000794d */ /* 0x000fea0003800000 */
.L_x_10:
[----:B------:R-:W-:-:S00]  /*12b0*/  BRA `(.L_x_10) ;  /* 0xfffffff000007947 */ /* 0x000fc0000383ffff */
[----:B------:R-:W-:-:S00]  /*12c0*/  NOP ;  /* 0x0000000000007918 */ /* 0x000fc00000000000 */
        /* <DEDUP_REMOVED lines=11> */
.L_x_11:


//--------------------- .nv.global.init           --------------------------
	.section	.nv.global.init,"aw",@progbits
.nv.global.init:
	.type		assertFunc_2,@object
	.size		assertFunc_2,(assertFunc_4 - assertFunc_2)
assertFunc_2:
        /*0000*/ 	.byte	0x5f, 0x63, 0x61, 0x6c, 0x6c, 0x5f, 0x77, 0x69, 0x74, 0x68, 0x5f, 0x66, 0x72, 0x61, 0x6d, 0x65
        /*0010*/ 	.byte	0x73, 0x5f, 0x72, 0x65, 0x6d, 0x6f, 0x76, 0x65, 0x64
	.type		assertFunc_4,@object
	.size		assertFunc_4,(assertFunc_0 - assertFunc_4)
assertFunc_4:
        /*0019*/ 	.byte	0x5f, 0x63, 0x61, 0x6c, 0x6c, 0x5f, 0x77, 0x69, 0x74, 0x68, 0x5f, 0x66, 0x72, 0x61, 0x6d, 0x65
        /*0029*/ 	.byte	0x73, 0x5f, 0x72, 0x65, 0x6d, 0x6f, 0x76, 0x65, 0x64
	.type		assertFunc_0,@object
	.size		assertFunc_0,(assertFunc_1 - assertFunc_0)
assertFunc_0:
        /*0032*/ 	.byte	0x5f, 0x63, 0x61, 0x6c, 0x6c, 0x5f, 0x77, 0x69, 0x74, 0x68, 0x5f, 0x66, 0x72, 0x61, 0x6d, 0x65
        /*0042*/ 	.byte	0x73, 0x5f, 0x72, 0x65, 0x6d, 0x6f, 0x76, 0x65, 0x64
	.type		assertFunc_1,@object
	.size		assertFunc_1,(assertFunc_3 - assertFunc_1)
assertFunc_1:
        /*004b*/ 	.byte	0x5f, 0x63, 0x61, 0x6c, 0x6c, 0x5f, 0x77, 0x69, 0x74, 0x68, 0x5f, 0x66, 0x72, 0x61, 0x6d, 0x65
        /*005b*/ 	.byte	0x73, 0x5f, 0x72, 0x65, 0x6d, 0x6f, 0x76, 0x65, 0x64
	.type		assertFunc_3,@object
	.size		assertFunc_3,(assertMessage_0 - assertFunc_3)
assertFunc_3:
        /*0064*/ 	.byte	0x5f, 0x63, 0x61, 0x6c, 0x6c, 0x5f, 0x77, 0x69, 0x74, 0x68, 0x5f, 0x66, 0x72, 0x61, 0x6d, 0x65
        /*0074*/ 	.byte	0x73, 0x5f, 0x72, 0x65, 0x6d, 0x6f, 0x76, 0x65, 0x64
	.type		assertMessage_0,@object
	.size		assertMessage_0,(assertMessage_1 - assertMessage_0)
assertMessage_0:
        /*007d*/ 	.byte	0x69, 0x6e, 0x64, 0x65, 0x78, 0x20, 0x6f, 0x75, 0x74, 0x20, 0x6f, 0x66, 0x20, 0x62, 0x6f, 0x75
        /*008d*/ 	.byte	0x6e, 0x64, 0x73, 0x3a, 0x20, 0x30, 0x20, 0x3c, 0x3d, 0x20, 0x74, 0x6d, 0x70, 0x33, 0x20, 0x3c
        /*009d*/ 	.byte	0x20, 0x32, 0x30, 0x34, 0x38
	.type		assertMessage_1,@object
	.size		assertMessage_1,(assertFile_1 - assertMessage_1)
assertMessage_1:
        /*00a2*/ 	.byte	0x69, 0x6e, 0x64, 0x65, 0x78, 0x20, 0x6f, 0x75, 0x74, 0x20, 0x6f, 0x66, 0x20, 0x62, 0x6f, 0x75
        /*00b2*/ 	.byte	0x6e, 0x64, 0x73, 0x3a, 0x20, 0x30, 0x20, 0x3c, 0x3d, 0x20, 0x74, 0x6d, 0x70, 0x38, 0x20, 0x3c
        /*00c2*/ 	.byte	0x20, 0x32, 0x30, 0x34, 0x38
	.type		assertFile_1,@object
	.size		assertFile_1,(assertMessage_4 - assertFile_1)
assertFile_1:
        /*00c7*/ 	.byte	0x3c, 0x66, 0x72, 0x6f, 0x7a, 0x65, 0x6e, 0x20, 0x69, 0x6d, 0x70, 0x6f, 0x72, 0x74, 0x6c, 0x69
        /*00d7*/ 	.byte	0x62, 0x2e, 0x5f, 0x62, 0x6f, 0x6f, 0x74, 0x73, 0x74, 0x72, 0x61, 0x70, 0x5f, 0x65, 0x78, 0x74
        /*00e7*/ 	.byte	0x65, 0x72, 0x6e, 0x61, 0x6c, 0x3e
	.type		assertMessage_4,@object
	.size		assertMessage_4,(assertMessage_2 - assertMessage_4)
assertMessage_4:
        /*00ed*/ 	.byte	0x69, 0x6e, 0x64, 0x65, 0x78, 0x20, 0x6f, 0x75, 0x74, 0x20, 0x6f, 0x66, 0x20, 0x62, 0x6f, 0x75
        /*00fd*/ 	.byte	0x6e, 0x64, 0x73, 0x3a, 0x20, 0x30, 0x20, 0x3c, 0x3d, 0x20, 0x74, 0x6d, 0x70, 0x32, 0x36, 0x20
        /*010d*/ 	.byte	0x3c, 0x20, 0x32, 0x30, 0x34, 0x38
	.type		assertMessage_2,@object
	.size		assertMessage_2,(assertFile_3 - assertMessage_2)
assertMessage_2:
        /*0113*/ 	.byte	0x69, 0x6e, 0x64, 0x65, 0x78, 0x20, 0x6f, 0x75, 0x74, 0x20, 0x6f, 0x66, 0x20, 0x62, 0x6f, 0x75
        /*0123*/ 	.byte	0x6e, 0x64, 0x73, 0x3a, 0x20, 0x30, 0x20, 0x3c, 0x3d, 0x20, 0x74, 0x6d, 0x70, 0x31, 0x34, 0x20
        /*0133*/ 	.byte	0x3c, 0x20, 0x32, 0x30, 0x34, 0x38
	.type		assertFile_3,@object
	.size		assertFile_3,(assertFile_4 - assertFile_3)
assertFile_3:
        /*0139*/ 	.byte	0x3c, 0x66, 0x72, 0x6f, 0x7a, 0x65, 0x6e, 0x20, 0x69, 0x6d, 0x70, 0x6f, 0x72, 0x74, 0x6c, 0x69
        /*0149*/ 	.byte	0x62, 0x2e, 0x5f, 0x62, 0x6f, 0x6f, 0x74, 0x73, 0x74, 0x72, 0x61, 0x70, 0x5f, 0x65, 0x78, 0x74
        /*0159*/ 	.byte	0x65, 0x72, 0x6e, 0x61, 0x6c, 0x3e
	.type		assertFile_4,@object
	.size		assertFile_4,(assertFile_0 - assertFile_4)
assertFile_4:
        /*015f*/ 	.byte	0x3c, 0x66, 0x72, 0x6f, 0x7a, 0x65, 0x6e, 0x20, 0x69, 0x6d, 0x70, 0x6f, 0x72, 0x74, 0x6c, 0x69
        /*016f*/ 	.byte	0x62, 0x2e, 0x5f, 0x62, 0x6f, 0x6f, 0x74, 0x73, 0x74, 0x72, 0x61, 0x70, 0x5f, 0x65, 0x78, 0x74
        /*017f*/ 	.byte	0x65, 0x72, 0x6e, 0x61, 0x6c, 0x3e
	.type		assertFile_0,@object
	.size		assertFile_0,(assertMessage_3 - assertFile_0)
assertFile_0:
        /*0185*/ 	.byte	0x3c, 0x66, 0x72, 0x6f, 0x7a, 0x65, 0x6e, 0x20, 0x69, 0x6d, 0x70, 0x6f, 0x72, 0x74, 0x6c, 0x69
        /*0195*/ 	.byte	0x62, 0x2e, 0x5f, 0x62, 0x6f, 0x6f, 0x74, 0x73, 0x74, 0x72, 0x61, 0x70, 0x5f, 0x65, 0x78, 0x74
        /*01a5*/ 	.byte	0x65, 0x72, 0x6e, 0x61, 0x6c, 0x3e
	.type		assertMessage_3,@object
	.size		assertMessage_3,(assertFile_2 - assertMessage_3)
assertMessage_3:
        /*01ab*/ 	.byte	0x69, 0x6e, 0x64, 0x65, 0x78, 0x20, 0x6f, 0x75, 0x74, 0x20, 0x6f, 0x66, 0x20, 0x62, 0x6f, 0x75
        /*01bb*/ 	.byte	0x6e, 0x64, 0x73, 0x3a, 0x20, 0x30, 0x20, 0x3c, 0x3d, 0x20, 0x74, 0x6d, 0x70, 0x32, 0x30, 0x20
        /*01cb*/ 	.byte	0x3c, 0x20, 0x32, 0x30, 0x34, 0x38
	.type		assertFile_2,@object
	.size		assertFile_2,(.L_7 - assertFile_2)
assertFile_2:
        /*01d1*/ 	.byte	0x3c, 0x66, 0x72, 0x6f, 0x7a, 0x65, 0x6e, 0x20, 0x69, 0x6d, 0x70, 0x6f, 0x72, 0x74, 0x6c, 0x69
        /*01e1*/ 	.byte	0x62, 0x2e, 0x5f, 0x62, 0x6f, 0x6f, 0x74, 0x73, 0x74, 0x72, 0x61, 0x70, 0x5f, 0x65, 0x78, 0x74
        /*01f1*/ 	.byte	0x65, 0x72, 0x6e, 0x61, 0x6c, 0x3e
.L_7:


//--------------------- SYMBOLS --------------------------

	.type		__assertfail,@function
